//
// Generated by NVIDIA NVVM Compiler
//
// Compiler Build ID: CL-36424714
// Cuda compilation tools, release 13.0, V13.0.88
// Based on NVVM 20.0.0
//

.version 9.0
.target sm_100
.address_size 64

	// .globl	_Z16nodiag_normalizePdS_ii

.visible .entry _Z16nodiag_normalizePdS_ii(
	.param .u64 .ptr .align 1 _Z16nodiag_normalizePdS_ii_param_0,
	.param .u64 .ptr .align 1 _Z16nodiag_normalizePdS_ii_param_1,
	.param .u32 _Z16nodiag_normalizePdS_ii_param_2,
	.param .u32 _Z16nodiag_normalizePdS_ii_param_3
)
{
	.reg .pred 	%p<5>;
	.reg .b32 	%r<17>;
	.reg .b64 	%rd<10>;
	.reg .b64 	%fd<7>;

	ld.param.u64 	%rd1, [_Z16nodiag_normalizePdS_ii_param_0];
	ld.param.u64 	%rd2, [_Z16nodiag_normalizePdS_ii_param_1];
	ld.param.u32 	%r5, [_Z16nodiag_normalizePdS_ii_param_2];
	ld.param.u32 	%r4, [_Z16nodiag_normalizePdS_ii_param_3];
	mov.u32 	%r6, %ctaid.x;
	mov.u32 	%r7, %ntid.x;
	mov.u32 	%r8, %tid.x;
	mad.lo.s32 	%r1, %r6, %r7, %r8;
	mov.u32 	%r9, %ctaid.y;
	mov.u32 	%r10, %ntid.y;
	mov.u32 	%r11, %tid.y;
	mad.lo.s32 	%r12, %r9, %r10, %r11;
	max.s32 	%r13, %r1, %r12;
	setp.ge.s32 	%p1, %r13, %r5;
	@%p1 bra 	$L__BB0_3;
	setp.ne.s32 	%p2, %r1, %r4;
	setp.eq.s32 	%p3, %r1, %r12;
	or.pred  	%p4, %p2, %p3;
	@%p4 bra 	$L__BB0_3;
	cvta.to.global.u64 	%rd3, %rd1;
	mul.lo.s32 	%r14, %r4, %r5;
	add.s32 	%r15, %r14, %r12;
	cvta.to.global.u64 	%rd4, %rd2;
	mul.wide.s32 	%rd5, %r15, 8;
	add.s64 	%rd6, %rd4, %rd5;
	ld.global.f64 	%fd1, [%rd6];
	add.s32 	%r16, %r14, %r4;
	mul.wide.s32 	%rd7, %r16, 8;
	add.s64 	%rd8, %rd3, %rd7;
	ld.global.f64 	%fd2, [%rd8];
	div.rn.f64 	%fd3, %fd1, %fd2;
	st.global.f64 	[%rd6], %fd3;
	add.s64 	%rd9, %rd3, %rd5;
	ld.global.f64 	%fd4, [%rd9];
	ld.global.f64 	%fd5, [%rd8];
	div.rn.f64 	%fd6, %fd4, %fd5;
	st.global.f64 	[%rd9], %fd6;
$L__BB0_3:
	ret;

}
	// .globl	_Z14diag_normalizePdS_ii
.visible .entry _Z14diag_normalizePdS_ii(
	.param .u64 .ptr .align 1 _Z14diag_normalizePdS_ii_param_0,
	.param .u64 .ptr .align 1 _Z14diag_normalizePdS_ii_param_1,
	.param .u32 _Z14diag_normalizePdS_ii_param_2,
	.param .u32 _Z14diag_normalizePdS_ii_param_3
)
{
	.reg .pred 	%p<5>;
	.reg .b32 	%r<15>;
	.reg .b64 	%rd<10>;
	.reg .b64 	%fd<6>;

	ld.param.u64 	%rd1, [_Z14diag_normalizePdS_ii_param_0];
	ld.param.u64 	%rd2, [_Z14diag_normalizePdS_ii_param_1];
	ld.param.u32 	%r5, [_Z14diag_normalizePdS_ii_param_2];
	ld.param.u32 	%r4, [_Z14diag_normalizePdS_ii_param_3];
	mov.u32 	%r6, %ctaid.x;
	mov.u32 	%r7, %ntid.x;
	mov.u32 	%r8, %tid.x;
	mad.lo.s32 	%r1, %r6, %r7, %r8;
	mov.u32 	%r9, %ctaid.y;
	mov.u32 	%r10, %ntid.y;
	mov.u32 	%r11, %tid.y;
	mad.lo.s32 	%r12, %r9, %r10, %r11;
	max.s32 	%r13, %r1, %r12;
	setp.ge.s32 	%p1, %r13, %r5;
	@%p1 bra 	$L__BB1_3;
	setp.ne.s32 	%p2, %r1, %r12;
	setp.ne.s32 	%p3, %r1, %r4;
	or.pred  	%p4, %p2, %p3;
	@%p4 bra 	$L__BB1_3;
	cvta.to.global.u64 	%rd3, %rd1;
	mad.lo.s32 	%r14, %r4, %r5, %r4;
	cvta.to.global.u64 	%rd4, %rd2;
	mul.wide.u32 	%rd5, %r14, 8;
	add.s64 	%rd6, %rd4, %rd5;
	ld.global.f64 	%fd1, [%rd6];
	mul.wide.s32 	%rd7, %r14, 8;
	add.s64 	%rd8, %rd3, %rd7;
	ld.global.f64 	%fd2, [%rd8];
	div.rn.f64 	%fd3, %fd1, %fd2;
	st.global.f64 	[%rd6], %fd3;
	add.s64 	%rd9, %rd3, %rd5;
	ld.global.f64 	%fd4, [%rd9];
	div.rn.f64 	%fd5, %fd4, %fd4;
	st.global.f64 	[%rd9], %fd5;
$L__BB1_3:
	ret;

}
	// .globl	_Z11gaussjordanPdS_ii
.visible .entry _Z11gaussjordanPdS_ii(
	.param .u64 .ptr .align 1 _Z11gaussjordanPdS_ii_param_0,
	.param .u64 .ptr .align 1 _Z11gaussjordanPdS_ii_param_1,
	.param .u32 _Z11gaussjordanPdS_ii_param_2,
	.param .u32 _Z11gaussjordanPdS_ii_param_3
)
{
	.reg .pred 	%p<5>;
	.reg .b32 	%r<18>;
	.reg .b64 	%rd<15>;
	.reg .b64 	%fd<11>;

	ld.param.u64 	%rd4, [_Z11gaussjordanPdS_ii_param_0];
	ld.param.u64 	%rd3, [_Z11gaussjordanPdS_ii_param_1];
	ld.param.u32 	%r7, [_Z11gaussjordanPdS_ii_param_2];
	ld.param.u32 	%r6, [_Z11gaussjordanPdS_ii_param_3];
	cvta.to.global.u64 	%rd1, %rd4;
	mov.u32 	%r8, %ctaid.x;
	mov.u32 	%r9, %ntid.x;
	mov.u32 	%r10, %tid.x;
	mad.lo.s32 	%r1, %r8, %r9, %r10;
	mov.u32 	%r11, %ctaid.y;
	mov.u32 	%r12, %ntid.y;
	mov.u32 	%r13, %tid.y;
	mad.lo.s32 	%r14, %r11, %r12, %r13;
	max.s32 	%r15, %r1, %r14;
	setp.ge.s32 	%p1, %r15, %r7;
	setp.eq.s32 	%p2, %r1, %r6;
	or.pred  	%p3, %p1, %p2;
	@%p3 bra 	$L__BB2_3;
	cvta.to.global.u64 	%rd5, %rd3;
	mad.lo.s32 	%r3, %r6, %r7, %r14;
	mul.wide.s32 	%rd6, %r3, 8;
	add.s64 	%rd7, %rd5, %rd6;
	ld.global.f64 	%fd1, [%rd7];
	mul.lo.s32 	%r16, %r7, %r1;
	add.s32 	%r17, %r16, %r6;
	mul.wide.s32 	%rd8, %r17, 8;
	add.s64 	%rd2, %rd1, %rd8;
	ld.global.f64 	%fd2, [%rd2];
	mul.f64 	%fd3, %fd1, %fd2;
	add.s32 	%r4, %r16, %r14;
	mul.wide.s32 	%rd9, %r4, 8;
	add.s64 	%rd10, %rd5, %rd9;
	ld.global.f64 	%fd4, [%rd10];
	sub.f64 	%fd5, %fd4, %fd3;
	st.global.f64 	[%rd10], %fd5;
	setp.eq.s32 	%p4, %r14, %r6;
	@%p4 bra 	$L__BB2_3;
	add.s64 	%rd12, %rd1, %rd6;
	ld.global.f64 	%fd6, [%rd12];
	ld.global.f64 	%fd7, [%rd2];
	mul.f64 	%fd8, %fd6, %fd7;
	add.s64 	%rd14, %rd1, %rd9;
	ld.global.f64 	%fd9, [%rd14];
	sub.f64 	%fd10, %fd9, %fd8;
	st.global.f64 	[%rd14], %fd10;
$L__BB2_3:
	ret;

}


// ===== COMPILED SASS (sm_100) =====

	.target	sm_100

	.elftype	@"ET_EXEC"


//--------------------- .note.nv.tkinfo           --------------------------
	.section	.note.nv.tkinfo,"",@"SHT_NOTE"
	.sectionflags	@"SHF_NOTE_NV_TKINFO"
	.tkinfo
        /*0018*/ 	.word	0x00000002
        /*0030*/ 	.string	""
        /*0030*/ 	.string	"ptxas"
        /*0030*/ 	.string	"Cuda compilation tools, release 13.0, V13.0.88"
        /*0030*/ 	.string	"Build cuda_13.0.r13.0/compiler.36424714_0"
        /*0030*/ 	.string	"-arch sm_100 -m 64 "



//--------------------- .note.nv.cuinfo           --------------------------
	.section	.note.nv.cuinfo,"",@"SHT_NOTE"
	.sectionflags	@"SHF_NOTE_NV_CUINFO"
        /*0018*/ 	.short	0x0002
        /*001a*/ 	.short	0x0064
        /*001c*/ 	.short	0x0082
	.zero		2


//--------------------- .nv.info                  --------------------------
	.section	.nv.info,"",@"SHT_CUDA_INFO"
	.align	4


	//----- nvinfo : EIATTR_REGCOUNT
	.align		4
        /*0000*/ 	.byte	0x04, 0x2f
        /*0002*/ 	.short	(.L_1 - .L_0)
	.align		4
.L_0:
        /*0004*/ 	.word	index@(_Z16nodiag_normalizePdS_ii)
        /*0008*/ 	.word	0x0000001d


	//----- nvinfo : EIATTR_FRAME_SIZE
	.align		4
.L_1:
        /*000c*/ 	.byte	0x04, 0x11
        /*000e*/ 	.short	(.L_3 - .L_2)
	.align		4
.L_2:
        /*0010*/ 	.word	index@($__internal_1_$__cuda_sm20_div_rn_f64_full)
        /*0014*/ 	.word	0x00000000


	//----- nvinfo : EIATTR_FRAME_SIZE
	.align		4
.L_3:
        /*0018*/ 	.byte	0x04, 0x11
        /*001a*/ 	.short	(.L_5 - .L_4)
	.align		4
.L_4:
        /*001c*/ 	.word	index@(_Z16nodiag_normalizePdS_ii)
        /*0020*/ 	.word	0x00000000


	//----- nvinfo : EIATTR_REGCOUNT
	.align		4
.L_5:
        /*0024*/ 	.byte	0x04, 0x2f
        /*0026*/ 	.short	(.L_7 - .L_6)
	.align		4
.L_6:
        /*0028*/ 	.word	index@(_Z14diag_normalizePdS_ii)
        /*002c*/ 	.word	0x0000001c


	//----- nvinfo : EIATTR_FRAME_SIZE
	.align		4
.L_7:
        /*0030*/ 	.byte	0x04, 0x11
        /*0032*/ 	.short	(.L_9 - .L_8)
	.align		4
.L_8:
        /*0034*/ 	.word	index@($__internal_0_$__cuda_sm20_div_rn_f64_full)
        /*0038*/ 	.word	0x00000000


	//----- nvinfo : EIATTR_FRAME_SIZE
	.align		4
.L_9:
        /*003c*/ 	.byte	0x04, 0x11
        /*003e*/ 	.short	(.L_11 - .L_10)
	.align		4
.L_10:
        /*0040*/ 	.word	index@(_Z14diag_normalizePdS_ii)
        /*0044*/ 	.word	0x00000000


	//----- nvinfo : EIATTR_REGCOUNT
	.align		4
.L_11:
        /*0048*/ 	.byte	0x04, 0x2f
        /*004a*/ 	.short	(.L_13 - .L_12)
	.align		4
.L_12:
        /*004c*/ 	.word	index@(_Z11gaussjordanPdS_ii)
        /*0050*/ 	.word	0x00000018


	//----- nvinfo : EIATTR_FRAME_SIZE
	.align		4
.L_13:
        /*0054*/ 	.byte	0x04, 0x11
        /*0056*/ 	.short	(.L_15 - .L_14)
	.align		4
.L_14:
        /*0058*/ 	.word	index@(_Z11gaussjordanPdS_ii)
        /*005c*/ 	.word	0x00000000


	//----- nvinfo : EIATTR_MIN_STACK_SIZE
	.align		4
.L_15:
        /*0060*/ 	.byte	0x04, 0x12
        /*0062*/ 	.short	(.L_17 - .L_16)
	.align		4
.L_16:
        /*0064*/ 	.word	index@(_Z11gaussjordanPdS_ii)
        /*0068*/ 	.word	0x00000000


	//----- nvinfo : EIATTR_MIN_STACK_SIZE
	.align		4
.L_17:
        /*006c*/ 	.byte	0x04, 0x12
        /*006e*/ 	.short	(.L_19 - .L_18)
	.align		4
.L_18:
        /*0070*/ 	.word	index@(_Z14diag_normalizePdS_ii)
        /*0074*/ 	.word	0x00000000


	//----- nvinfo : EIATTR_MIN_STACK_SIZE
	.align		4
.L_19:
        /*0078*/ 	.byte	0x04, 0x12
        /*007a*/ 	.short	(.L_21 - .L_20)
	.align		4
.L_20:
        /*007c*/ 	.word	index@(_Z16nodiag_normalizePdS_ii)
        /*0080*/ 	.word	0x00000000
.L_21:


//--------------------- .nv.compat                --------------------------
	.section	.nv.compat,"",@"SHT_CUDA_COMPAT_INFO"
	.align	4
        /*0000*/ 	.byte	0x02, 0x09, 0x00, 0x00, 0x02, 0x02, 0x01, 0x00, 0x02, 0x05, 0x05, 0x00, 0x03, 0x07, 0x01, 0x01
        /*0010*/ 	.byte	0x02, 0x03, 0x00, 0x00, 0x02, 0x06, 0x01, 0x00, 0x04, 0x0b, 0x08, 0x00, 0x01, 0x00, 0x00, 0x00
        /*0020*/ 	.byte	0x00, 0x00, 0x00, 0x00


//--------------------- .nv.info._Z11gaussjordanPdS_ii --------------------------
	.section	.nv.info._Z11gaussjordanPdS_ii,"",@"SHT_CUDA_INFO"
	.sectionflags	@""
	.align	4


	//----- nvinfo : EIATTR_CUDA_API_VERSION
	.align		4
        /*0000*/ 	.byte	0x04, 0x37
        /*0002*/ 	.short	(.L_23 - .L_22)
.L_22:
        /*0004*/ 	.word	0x00000082


	//----- nvinfo : EIATTR_KPARAM_INFO
	.align		4
.L_23:
        /*0008*/ 	.byte	0x04, 0x17
        /*000a*/ 	.short	(.L_25 - .L_24)
.L_24:
        /*000c*/ 	.word	0x00000000
        /*0010*/ 	.short	0x0003
        /*0012*/ 	.short	0x0014
        /*0014*/ 	.byte	0x00, 0xf0, 0x11, 0x00


	//----- nvinfo : EIATTR_KPARAM_INFO
	.align		4
.L_25:
        /*0018*/ 	.byte	0x04, 0x17
        /*001a*/ 	.short	(.L_27 - .L_26)
.L_26:
        /*001c*/ 	.word	0x00000000
        /*0020*/ 	.short	0x0002
        /*0022*/ 	.short	0x0010
        /*0024*/ 	.byte	0x00, 0xf0, 0x11, 0x00


	//----- nvinfo : EIATTR_KPARAM_INFO
	.align		4
.L_27:
        /*0028*/ 	.byte	0x04, 0x17
        /*002a*/ 	.short	(.L_29 - .L_28)
.L_28:
        /*002c*/ 	.word	0x00000000
        /*0030*/ 	.short	0x0001
        /*0032*/ 	.short	0x0008
        /*0034*/ 	.byte	0x00, 0xf5, 0x21, 0x00


	//----- nvinfo : EIATTR_KPARAM_INFO
	.align		4
.L_29:
        /*0038*/ 	.byte	0x04, 0x17
        /*003a*/ 	.short	(.L_31 - .L_30)
.L_30:
        /*003c*/ 	.word	0x00000000
        /*0040*/ 	.short	0x0000
        /*0042*/ 	.short	0x0000
        /*0044*/ 	.byte	0x00, 0xf5, 0x21, 0x00


	//----- nvinfo : EIATTR_SPARSE_MMA_MASK
	.align		4
.L_31:
        /*0048*/ 	.byte	0x03, 0x50
        /*004a*/ 	.short	0x0000


	//----- nvinfo : EIATTR_MAXREG_COUNT
	.align		4
        /*004c*/ 	.byte	0x03, 0x1b
        /*004e*/ 	.short	0x00ff


	//----- nvinfo : EIATTR_MERCURY_ISA_VERSION
	.align		4
        /*0050*/ 	.byte	0x03, 0x5f
        /*0052*/ 	.short	0x0101


	//----- nvinfo : EIATTR_VRC_CTA_INIT_COUNT
	.align		4
        /*0054*/ 	.byte	0x02, 0x4a
	.zero		1
	.zero		1


	//----- nvinfo : EIATTR_EXIT_INSTR_OFFSETS
	.align		4
        /*0058*/ 	.byte	0x04, 0x1c
        /*005a*/ 	.short	(.L_33 - .L_32)


	//   ....[0]....
.L_32:
        /*005c*/ 	.word	0x000000d0


	//   ....[1]....
        /*0060*/ 	.word	0x000001d0


	//   ....[2]....
        /*0064*/ 	.word	0x00000250


	//----- nvinfo : EIATTR_CBANK_PARAM_SIZE
	.align		4
.L_33:
        /*0068*/ 	.byte	0x03, 0x19
        /*006a*/ 	.short	0x0018


	//----- nvinfo : EIATTR_PARAM_CBANK
	.align		4
        /*006c*/ 	.byte	0x04, 0x0a
        /*006e*/ 	.short	(.L_35 - .L_34)
	.align		4
.L_34:
        /*0070*/ 	.word	index@(.nv.constant0._Z11gaussjordanPdS_ii)
        /*0074*/ 	.short	0x0380
        /*0076*/ 	.short	0x0018


	//----- nvinfo : EIATTR_SW_WAR
	.align		4
.L_35:
        /*0078*/ 	.byte	0x04, 0x36
        /*007a*/ 	.short	(.L_37 - .L_36)
.L_36:
        /*007c*/ 	.word	0x00000008
.L_37:


//--------------------- .nv.info._Z14diag_normalizePdS_ii --------------------------
	.section	.nv.info._Z14diag_normalizePdS_ii,"",@"SHT_CUDA_INFO"
	.sectionflags	@""
	.align	4


	//----- nvinfo : EIATTR_CUDA_API_VERSION
	.align		4
        /*0000*/ 	.byte	0x04, 0x37
        /*0002*/ 	.short	(.L_39 - .L_38)
.L_38:
        /*0004*/ 	.word	0x00000082


	//----- nvinfo : EIATTR_KPARAM_INFO
	.align		4
.L_39:
        /*0008*/ 	.byte	0x04, 0x17
        /*000a*/ 	.short	(.L_41 - .L_40)
.L_40:
        /*000c*/ 	.word	0x00000000
        /*0010*/ 	.short	0x0003
        /*0012*/ 	.short	0x0014
        /*0014*/ 	.byte	0x00, 0xf0, 0x11, 0x00


	//----- nvinfo : EIATTR_KPARAM_INFO
	.align		4
.L_41:
        /*0018*/ 	.byte	0x04, 0x17
        /*001a*/ 	.short	(.L_43 - .L_42)
.L_42:
        /*001c*/ 	.word	0x00000000
        /*0020*/ 	.short	0x0002
        /*0022*/ 	.short	0x0010
        /*0024*/ 	.byte	0x00, 0xf0, 0x11, 0x00


	//----- nvinfo : EIATTR_KPARAM_INFO
	.align		4
.L_43:
        /*0028*/ 	.byte	0x04, 0x17
        /*002a*/ 	.short	(.L_45 - .L_44)
.L_44:
        /*002c*/ 	.word	0x00000000
        /*0030*/ 	.short	0x0001
        /*0032*/ 	.short	0x0008
        /*0034*/ 	.byte	0x00, 0xf5, 0x21, 0x00


	//----- nvinfo : EIATTR_KPARAM_INFO
	.align		4
.L_45:
        /*0038*/ 	.byte	0x04, 0x17
        /*003a*/ 	.short	(.L_47 - .L_46)
.L_46:
        /*003c*/ 	.word	0x00000000
        /*0040*/ 	.short	0x0000
        /*0042*/ 	.short	0x0000
        /*0044*/ 	.byte	0x00, 0xf5, 0x21, 0x00


	//----- nvinfo : EIATTR_SPARSE_MMA_MASK
	.align		4
.L_47:
        /*0048*/ 	.byte	0x03, 0x50
        /*004a*/ 	.short	0x0000


	//----- nvinfo : EIATTR_MAXREG_COUNT
	.align		4
        /*004c*/ 	.byte	0x03, 0x1b
        /*004e*/ 	.short	0x00ff


	//----- nvinfo : EIATTR_MERCURY_ISA_VERSION
	.align		4
        /*0050*/ 	.byte	0x03, 0x5f
        /*0052*/ 	.short	0x0101


	//----- nvinfo : EIATTR_VRC_CTA_INIT_COUNT
	.align		4
        /*0054*/ 	.byte	0x02, 0x4a
	.zero		1
	.zero		1


	//----- nvinfo : EIATTR_EXIT_INSTR_OFFSETS
	.align		4
        /*0058*/ 	.byte	0x04, 0x1c
        /*005a*/ 	.short	(.L_49 - .L_48)


	//   ....[0]....
.L_48:
        /*005c*/ 	.word	0x000000c0


	//   ....[1]....
        /*0060*/ 	.word	0x00000100


	//   ....[2]....
        /*0064*/ 	.word	0x00000480


	//----- nvinfo : EIATTR_CRS_STACK_SIZE
	.align		4
.L_49:
        /*0068*/ 	.byte	0x04, 0x1e
        /*006a*/ 	.short	(.L_51 - .L_50)
.L_50:
        /*006c*/ 	.word	0x00000000


	//----- nvinfo : EIATTR_CBANK_PARAM_SIZE
	.align		4
.L_51:
        /*0070*/ 	.byte	0x03, 0x19
        /*0072*/ 	.short	0x0018


	//----- nvinfo : EIATTR_PARAM_CBANK
	.align		4
        /*0074*/ 	.byte	0x04, 0x0a
        /*0076*/ 	.short	(.L_53 - .L_52)
	.align		4
.L_52:
        /*0078*/ 	.word	index@(.nv.constant0._Z14diag_normalizePdS_ii)
        /*007c*/ 	.short	0x0380
        /*007e*/ 	.short	0x0018


	//----- nvinfo : EIATTR_SW_WAR
	.align		4
.L_53:
        /*0080*/ 	.byte	0x04, 0x36
        /*0082*/ 	.short	(.L_55 - .L_54)
.L_54:
        /*0084*/ 	.word	0x00000008
.L_55:


//--------------------- .nv.info._Z16nodiag_normalizePdS_ii --------------------------
	.section	.nv.info._Z16nodiag_normalizePdS_ii,"",@"SHT_CUDA_INFO"
	.sectionflags	@""
	.align	4


	//----- nvinfo : EIATTR_CUDA_API_VERSION
	.align		4
        /*0000*/ 	.byte	0x04, 0x37
        /*0002*/ 	.short	(.L_57 - .L_56)
.L_56:
        /*0004*/ 	.word	0x00000082


	//----- nvinfo : EIATTR_KPARAM_INFO
	.align		4
.L_57:
        /*0008*/ 	.byte	0x04, 0x17
        /*000a*/ 	.short	(.L_59 - .L_58)
.L_58:
        /*000c*/ 	.word	0x00000000
        /*0010*/ 	.short	0x0003
        /*0012*/ 	.short	0x0014
        /*0014*/ 	.byte	0x00, 0xf0, 0x11, 0x00


	//----- nvinfo : EIATTR_KPARAM_INFO
	.align		4
.L_59:
        /*0018*/ 	.byte	0x04, 0x17
        /*001a*/ 	.short	(.L_61 - .L_60)
.L_60:
        /*001c*/ 	.word	0x00000000
        /*0020*/ 	.short	0x0002
        /*0022*/ 	.short	0x0010
        /*0024*/ 	.byte	0x00, 0xf0, 0x11, 0x00


	//----- nvinfo : EIATTR_KPARAM_INFO
	.align		4
.L_61:
        /*0028*/ 	.byte	0x04, 0x17
        /*002a*/ 	.short	(.L_63 - .L_62)
.L_62:
        /*002c*/ 	.word	0x00000000
        /*0030*/ 	.short	0x0001
        /*0032*/ 	.short	0x0008
        /*0034*/ 	.byte	0x00, 0xf5, 0x21, 0x00


	//----- nvinfo : EIATTR_KPARAM_INFO
	.align		4
.L_63:
        /*0038*/ 	.byte	0x04, 0x17
        /*003a*/ 	.short	(.L_65 - .L_64)
.L_64:
        /*003c*/ 	.word	0x00000000
        /*0040*/ 	.short	0x0000
        /*0042*/ 	.short	0x0000
        /*0044*/ 	.byte	0x00, 0xf5, 0x21, 0x00


	//----- nvinfo : EIATTR_SPARSE_MMA_MASK
	.align		4
.L_65:
        /*0048*/ 	.byte	0x03, 0x50
        /*004a*/ 	.short	0x0000


	//----- nvinfo : EIATTR_MAXREG_COUNT
	.align		4
        /*004c*/ 	.byte	0x03, 0x1b
        /*004e*/ 	.short	0x00ff


	//----- nvinfo : EIATTR_MERCURY_ISA_VERSION
	.align		4
        /*0050*/ 	.byte	0x03, 0x5f
        /*0052*/ 	.short	0x0101


	//----- nvinfo : EIATTR_VRC_CTA_INIT_COUNT
	.align		4
        /*0054*/ 	.byte	0x02, 0x4a
	.zero		1
	.zero		1


	//----- nvinfo : EIATTR_EXIT_INSTR_OFFSETS
	.align		4
        /*0058*/ 	.byte	0x04, 0x1c
        /*005a*/ 	.short	(.L_67 - .L_66)


	//   ....[0]....
.L_66:
        /*005c*/ 	.word	0x000000c0


	//   ....[1]....
        /*0060*/ 	.word	0x00000100


	//   ....[2]....
        /*0064*/ 	.word	0x000004c0


	//----- nvinfo : EIATTR_CRS_STACK_SIZE
	.align		4
.L_67:
        /*0068*/ 	.byte	0x04, 0x1e
        /*006a*/ 	.short	(.L_69 - .L_68)
.L_68:
        /*006c*/ 	.word	0x00000000


	//----- nvinfo : EIATTR_CBANK_PARAM_SIZE
	.align		4
.L_69:
        /*0070*/ 	.byte	0x03, 0x19
        /*0072*/ 	.short	0x0018


	//----- nvinfo : EIATTR_PARAM_CBANK
	.align		4
        /*0074*/ 	.byte	0x04, 0x0a
        /*0076*/ 	.short	(.L_71 - .L_70)
	.align		4
.L_70:
        /*0078*/ 	.word	index@(.nv.constant0._Z16nodiag_normalizePdS_ii)
        /*007c*/ 	.short	0x0380
        /*007e*/ 	.short	0x0018


	//----- nvinfo : EIATTR_SW_WAR
	.align		4
.L_71:
        /*0080*/ 	.byte	0x04, 0x36
        /*0082*/ 	.short	(.L_73 - .L_72)
.L_72:
        /*0084*/ 	.word	0x00000008
.L_73:


//--------------------- .nv.callgraph             --------------------------
	.section	.nv.callgraph,"",@"SHT_CUDA_CALLGRAPH"
	.align	4
	.sectionentsize	8
	.align		4
        /*0000*/ 	.word	0x00000000
	.align		4
        /*0004*/ 	.word	0xffffffff
	.align		4
        /*0008*/ 	.word	0x00000000
	.align		4
        /*000c*/ 	.word	0xfffffffe
	.align		4
        /*0010*/ 	.word	0x00000000
	.align		4
        /*0014*/ 	.word	0xfffffffd
	.align		4
        /*0018*/ 	.word	0x00000000
	.align		4
        /*001c*/ 	.word	0xfffffffc


//--------------------- .text._Z11gaussjordanPdS_ii --------------------------
	.section	.text._Z11gaussjordanPdS_ii,"ax",@progbits
	.align	128
        .global         _Z11gaussjordanPdS_ii
        .type           _Z11gaussjordanPdS_ii,@function
        .size           _Z11gaussjordanPdS_ii,(.L_x_21 - _Z11gaussjordanPdS_ii)
        .other          _Z11gaussjordanPdS_ii,@"STO_CUDA_ENTRY STV_DEFAULT"
_Z11gaussjordanPdS_ii:
.text._Z11gaussjordanPdS_ii:
[----:B------:R-:W-:Y:S01]  /*0000*/  LDC R1, c[0x0][0x37c] ;  /* 0x0000df00ff017b82 */ /* 0x000fe20000000800 */
[----:B------:R-:W0:Y:S07]  /*0010*/  S2R R3, SR_TID.X ;  /* 0x0000000000037919 */ /* 0x000e2e0000002100 */
[----:B------:R-:W0:Y:S01]  /*0020*/  LDC R0, c[0x0][0x360] ;  /* 0x0000d800ff007b82 */ /* 0x000e220000000800 */
[----:B------:R-:W1:Y:S07]  /*0030*/  S2R R2, SR_TID.Y ;  /* 0x0000000000027919 */ /* 0x000e6e0000002200 */
[----:B------:R-:W0:Y:S08]  /*0040*/  S2UR UR4, SR_CTAID.X ;  /* 0x00000000000479c3 */ /* 0x000e300000002500 */
[----:B------:R-:W1:Y:S08]  /*0050*/  S2UR UR5, SR_CTAID.Y ;  /* 0x00000000000579c3 */ /* 0x000e700000002600 */
[----:B------:R-:W1:Y:S08]  /*0060*/  LDC R17, c[0x0][0x364] ;  /* 0x0000d900ff117b82 */ /* 0x000e700000000800 */
[----:B------:R-:W2:Y:S01]  /*0070*/  LDC.64 R4, c[0x0][0x390] ;  /* 0x0000e400ff047b82 */ /* 0x000ea20000000a00 */
[----:B0-----:R-:W-:-:S02]  /*0080*/  IMAD R0, R0, UR4, R3 ;  /* 0x0000000400007c24 */ /* 0x001fc4000f8e0203 */
[----:B-1----:R-:W-:-:S05]  /*0090*/  IMAD R17, R17, UR5, R2 ;  /* 0x0000000511117c24 */ /* 0x002fca000f8e0202 */
[C---:B------:R-:W-:Y:S02]  /*00a0*/  VIMNMX R3, PT, PT, R0.reuse, R17, !PT ;  /* 0x0000001100037248 */ /* 0x040fe40007fe0100 */
[----:B--2---:R-:W-:-:S04]  /*00b0*/  ISETP.NE.AND P0, PT, R0, R5, PT ;  /* 0x000000050000720c */ /* 0x004fc80003f05270 */
[----:B------:R-:W-:-:S13]  /*00c0*/  ISETP.GE.OR P0, PT, R3, R4, !P0 ;  /* 0x000000040300720c */ /* 0x000fda0004706670 */
[----:B------:R-:W-:Y:S05]  /*00d0*/  @P0 EXIT ;  /* 0x000000000000094d */ /* 0x000fea0003800000 */
[----:B------:R-:W0:Y:S01]  /*00e0*/  LDC.64 R12, c[0x0][0x388] ;  /* 0x0000e200ff0c7b82 */ /* 0x000e220000000a00 */
[----:B------:R-:W1:Y:S01]  /*00f0*/  LDCU.64 UR4, c[0x0][0x358] ;  /* 0x00006b00ff0477ac */ /* 0x000e620008000a00 */
[-CC-:B------:R-:W-:Y:S02]  /*0100*/  IMAD R19, R5, R4.reuse, R17.reuse ;  /* 0x0000000405137224 */ /* 0x180fe400078e0211 */
[CC--:B------:R-:W-:Y:S02]  /*0110*/  IMAD R21, R0.reuse, R4.reuse, R17 ;  /* 0x0000000400157224 */ /* 0x0c0fe400078e0211 */
[----:B------:R-:W-:Y:S02]  /*0120*/  IMAD R9, R0, R4, R5 ;  /* 0x0000000400097224 */ /* 0x000fe400078e0205 */
[----:B------:R-:W2:Y:S01]  /*0130*/  LDC.64 R2, c[0x0][0x380] ;  /* 0x0000e000ff027b82 */ /* 0x000ea20000000a00 */
[----:B0-----:R-:W-:-:S04]  /*0140*/  IMAD.WIDE R6, R19, 0x8, R12 ;  /* 0x0000000813067825 */ /* 0x001fc800078e020c */
[----:B------:R-:W-:Y:S02]  /*0150*/  IMAD.WIDE R12, R21, 0x8, R12 ;  /* 0x00000008150c7825 */ /* 0x000fe400078e020c */
[----:B-1----:R-:W3:Y:S02]  /*0160*/  LDG.E.64 R6, desc[UR4][R6.64] ;  /* 0x0000000406067981 */ /* 0x002ee4000c1e1b00 */
[----:B--2---:R-:W-:Y:S02]  /*0170*/  IMAD.WIDE R8, R9, 0x8, R2 ;  /* 0x0000000809087825 */ /* 0x004fe400078e0202 */
[----:B------:R-:W3:Y:S04]  /*0180*/  LDG.E.64 R14, desc[UR4][R12.64] ;  /* 0x000000040c0e7981 */ /* 0x000ee8000c1e1b00 */
[----:B------:R-:W3:Y:S01]  /*0190*/  LDG.E.64 R10, desc[UR4][R8.64] ;  /* 0x00000004080a7981 */ /* 0x000ee2000c1e1b00 */
[----:B------:R-:W-:Y:S01]  /*01a0*/  ISETP.NE.AND P0, PT, R17, R5, PT ;  /* 0x000000051100720c */ /* 0x000fe20003f05270 */
[----:B---3--:R-:W-:-:S07]  /*01b0*/  DFMA R10, -R6, R10, R14 ;  /* 0x0000000a060a722b */ /* 0x008fce000000010e */
[----:B------:R0:W-:Y:S05]  /*01c0*/  STG.E.64 desc[UR4][R12.64], R10 ;  /* 0x0000000a0c007986 */ /* 0x0001ea000c101b04 */
[----:B------:R-:W-:Y:S05]  /*01d0*/  @!P0 EXIT ;  /* 0x000000000000894d */ /* 0x000fea0003800000 */
[--C-:B------:R-:W-:Y:S01]  /*01e0*/  IMAD.WIDE R4, R19, 0x8, R2.reuse ;  /* 0x0000000813047825 */ /* 0x100fe200078e0202 */
[----:B------:R-:W2:Y:S03]  /*01f0*/  LDG.E.64 R8, desc[UR4][R8.64] ;  /* 0x0000000408087981 */ /* 0x000ea6000c1e1b00 */
[----:B------:R-:W-:Y:S02]  /*0200*/  IMAD.WIDE R2, R21, 0x8, R2 ;  /* 0x0000000815027825 */ /* 0x000fe400078e0202 */
[----:B------:R-:W2:Y:S04]  /*0210*/  LDG.E.64 R4, desc[UR4][R4.64] ;  /* 0x0000000404047981 */ /* 0x000ea8000c1e1b00 */
[----:B------:R-:W2:Y:S02]  /*0220*/  LDG.E.64 R6, desc[UR4][R2.64] ;  /* 0x0000000402067981 */ /* 0x000ea4000c1e1b00 */
[----:B--2---:R-:W-:-:S07]  /*0230*/  DFMA R6, -R4, R8, R6 ;  /* 0x000000080406722b */ /* 0x004fce0000000106 */
[----:B------:R-:W-:Y:S01]  /*0240*/  STG.E.64 desc[UR4][R2.64], R6 ;  /* 0x0000000602007986 */ /* 0x000fe2000c101b04 */
[----:B------:R-:W-:Y:S05]  /*0250*/  EXIT ;  /* 0x000000000000794d */ /* 0x000fea0003800000 */
.L_x_0:
[----:B------:R-:W-:-:S00]  /*0260*/  BRA `(.L_x_0) ;  /* 0xfffffffc00fc7947 */ /* 0x000fc0000383ffff */
[----:B------:R-:W-:-:S00]  /*0270*/  NOP ;  /* 0x0000000000007918 */ /* 0x000fc00000000000 */
        /* <DEDUP_REMOVED lines=8> */
.L_x_21:


//--------------------- .text._Z14diag_normalizePdS_ii --------------------------
	.section	.text._Z14diag_normalizePdS_ii,"ax",@progbits
	.align	128
        .global         _Z14diag_normalizePdS_ii
        .type           _Z14diag_normalizePdS_ii,@function
        .size           _Z14diag_normalizePdS_ii,(.L_x_19 - _Z14diag_normalizePdS_ii)
        .other          _Z14diag_normalizePdS_ii,@"STO_CUDA_ENTRY STV_DEFAULT"
_Z14diag_normalizePdS_ii:
.text._Z14diag_normalizePdS_ii:
[----:B------:R-:W-:Y:S01]  /*0000*/  LDC R1, c[0x0][0x37c] ;  /* 0x0000df00ff017b82 */ /* 0x000fe20000000800 */
[----:B------:R-:W0:Y:S07]  /*0010*/  S2R R3, SR_TID.X ;  /* 0x0000000000037919 */ /* 0x000e2e0000002100 */
[----:B------:R-:W0:Y:S01]  /*0020*/  S2UR UR4, SR_CTAID.X ;  /* 0x00000000000479c3 */ /* 0x000e220000002500 */
[----:B------:R-:W1:Y:S01]  /*0030*/  LDCU UR6, c[0x0][0x390] ;  /* 0x00007200ff0677ac */ /* 0x000e620008000800 */
[----:B------:R-:W2:Y:S06]  /*0040*/  S2R R5, SR_TID.Y ;  /* 0x0000000000057919 */ /* 0x000eac0000002200 */
[----:B------:R-:W0:Y:S08]  /*0050*/  LDC R0, c[0x0][0x360] ;  /* 0x0000d800ff007b82 */ /* 0x000e300000000800 */
[----:B------:R-:W2:Y:S08]  /*0060*/  S2UR UR5, SR_CTAID.Y ;  /* 0x00000000000579c3 */ /* 0x000eb00000002600 */
[----:B------:R-:W2:Y:S01]  /*0070*/  LDC R2, c[0x0][0x364] ;  /* 0x0000d900ff027b82 */ /* 0x000ea20000000800 */
[----:B0-----:R-:W-:-:S02]  /*0080*/  IMAD R0, R0, UR4, R3 ;  /* 0x0000000400007c24 */ /* 0x001fc4000f8e0203 */
[----:B--2---:R-:W-:-:S05]  /*0090*/  IMAD R3, R2, UR5, R5 ;  /* 0x0000000502037c24 */ /* 0x004fca000f8e0205 */
[----:B------:R-:W-:-:S04]  /*00a0*/  VIMNMX R2, PT, PT, R0, R3, !PT ;  /* 0x0000000300027248 */ /* 0x000fc80007fe0100 */
[----:B-1----:R-:W-:-:S13]  /*00b0*/  ISETP.GE.AND P0, PT, R2, UR6, PT ;  /* 0x0000000602007c0c */ /* 0x002fda000bf06270 */
[----:B------:R-:W-:Y:S05]  /*00c0*/  @P0 EXIT ;  /* 0x000000000000094d */ /* 0x000fea0003800000 */
[----:B------:R-:W0:Y:S02]  /*00d0*/  LDC R5, c[0x0][0x394] ;  /* 0x0000e500ff057b82 */ /* 0x000e240000000800 */
[----:B0-----:R-:W-:-:S04]  /*00e0*/  ISETP.NE.AND P0, PT, R0, R5, PT ;  /* 0x000000050000720c */ /* 0x001fc80003f05270 */
[----:B------:R-:W-:-:S13]  /*00f0*/  ISETP.NE.OR P0, PT, R0, R3, P0 ;  /* 0x000000030000720c */ /* 0x000fda0000705670 */
[----:B------:R-:W-:Y:S05]  /*0100*/  @P0 EXIT ;  /* 0x000000000000094d */ /* 0x000fea0003800000 */
[----:B------:R-:W0:Y:S01]  /*0110*/  LDC.64 R8, c[0x0][0x380] ;  /* 0x0000e000ff087b82 */ /* 0x000e220000000a00 */
[----:B------:R-:W1:Y:S01]  /*0120*/  LDCU.64 UR4, c[0x0][0x358] ;  /* 0x00006b00ff0477ac */ /* 0x000e620008000a00 */
[----:B------:R-:W-:-:S06]  /*0130*/  IMAD R4, R5, UR6, R5 ;  /* 0x0000000605047c24 */ /* 0x000fcc000f8e0205 */
[----:B------:R-:W2:Y:S01]  /*0140*/  LDC.64 R6, c[0x0][0x388] ;  /* 0x0000e200ff067b82 */ /* 0x000ea20000000a00 */
[----:B0-----:R-:W-:-:S06]  /*0150*/  IMAD.WIDE R8, R4, 0x8, R8 ;  /* 0x0000000804087825 */ /* 0x001fcc00078e0208 */
[----:B-1----:R-:W3:Y:S01]  /*0160*/  LDG.E.64 R8, desc[UR4][R8.64] ;  /* 0x0000000408087981 */ /* 0x002ee2000c1e1b00 */
[----:B--2---:R-:W-:-:S05]  /*0170*/  IMAD.WIDE.U32 R6, R4, 0x8, R6 ;  /* 0x0000000804067825 */ /* 0x004fca00078e0006 */
[----:B------:R-:W2:Y:S01]  /*0180*/  LDG.E.64 R10, desc[UR4][R6.64] ;  /* 0x00000004060a7981 */ /* 0x000ea2000c1e1b00 */
[----:B------:R-:W-:Y:S01]  /*0190*/  IMAD.MOV.U32 R2, RZ, RZ, 0x1 ;  /* 0x00000001ff027424 */ /* 0x000fe200078e00ff */
[----:B---3--:R-:W0:Y:S01]  /*01a0*/  MUFU.RCP64H R3, R9 ;  /* 0x0000000900037308 */ /* 0x008e220000001800 */
[----:B--2---:R-:W-:-:S04]  /*01b0*/  FSETP.GEU.AND P1, PT, |R11|, 6.5827683646048100446e-37, PT ;  /* 0x036000000b00780b */ /* 0x004fc80003f2e200 */
[----:B0-----:R-:W-:-:S08]  /*01c0*/  DFMA R12, -R8, R2, 1 ;  /* 0x3ff00000080c742b */ /* 0x001fd00000000102 */
[----:B------:R-:W-:-:S08]  /*01d0*/  DFMA R12, R12, R12, R12 ;  /* 0x0000000c0c0c722b */ /* 0x000fd0000000000c */
[----:B------:R-:W-:-:S08]  /*01e0*/  DFMA R12, R2, R12, R2 ;  /* 0x0000000c020c722b */ /* 0x000fd00000000002 */
[----:B------:R-:W-:-:S08]  /*01f0*/  DFMA R2, -R8, R12, 1 ;  /* 0x3ff000000802742b */ /* 0x000fd0000000010c */
[----:B------:R-:W-:-:S08]  /*0200*/  DFMA R2, R12, R2, R12 ;  /* 0x000000020c02722b */ /* 0x000fd0000000000c */
[----:B------:R-:W-:-:S08]  /*0210*/  DMUL R12, R10, R2 ;  /* 0x000000020a0c7228 */ /* 0x000fd00000000000 */
[----:B------:R-:W-:-:S08]  /*0220*/  DFMA R14, -R8, R12, R10 ;  /* 0x0000000c080e722b */ /* 0x000fd0000000010a */
[----:B------:R-:W-:-:S10]  /*0230*/  DFMA R2, R2, R14, R12 ;  /* 0x0000000e0202722b */ /* 0x000fd4000000000c */
[----:B------:R-:W-:-:S05]  /*0240*/  FFMA R0, RZ, R9, R3 ;  /* 0x00000009ff007223 */ /* 0x000fca0000000003 */
[----:B------:R-:W-:-:S13]  /*0250*/  FSETP.GT.AND P0, PT, |R0|, 1.469367938527859385e-39, PT ;  /* 0x001000000000780b */ /* 0x000fda0003f04200 */
[----:B------:R-:W-:Y:S05]  /*0260*/  @P0 BRA P1, `(.L_x_1) ;  /* 0x00000000001c0947 */ /* 0x000fea0000800000 */
[----:B------:R-:W-:Y:S01]  /*0270*/  IMAD.MOV.U32 R17, RZ, RZ, R11 ;  /* 0x000000ffff117224 */ /* 0x000fe200078e000b */
[----:B------:R-:W-:Y:S01]  /*0280*/  MOV R0, 0x2c0 ;  /* 0x000002c000007802 */ /* 0x000fe20000000f00 */
[----:B------:R-:W-:Y:S02]  /*0290*/  IMAD.MOV.U32 R16, RZ, RZ, R10 ;  /* 0x000000ffff107224 */ /* 0x000fe400078e000a */
[----:B------:R-:W-:-:S07]  /*02a0*/  IMAD.MOV.U32 R11, RZ, RZ, R9 ;  /* 0x000000ffff0b7224 */ /* 0x000fce00078e0009 */
[----:B------:R-:W-:Y:S05]  /*02b0*/  CALL.REL.NOINC `($__internal_0_$__cuda_sm20_div_rn_f64_full) ;  /* 0x0000000000747944 */ /* 0x000fea0003c00000 */
[----:B------:R-:W-:Y:S02]  /*02c0*/  IMAD.MOV.U32 R2, RZ, RZ, R16 ;  /* 0x000000ffff027224 */ /* 0x000fe400078e0010 */
[----:B------:R-:W-:-:S07]  /*02d0*/  IMAD.MOV.U32 R3, RZ, RZ, R17 ;  /* 0x000000ffff037224 */ /* 0x000fce00078e0011 */
.L_x_1:
[----:B------:R-:W0:Y:S01]  /*02e0*/  LDC.64 R8, c[0x0][0x380] ;  /* 0x0000e000ff087b82 */ /* 0x000e220000000a00 */
[----:B------:R1:W-:Y:S01]  /*02f0*/  STG.E.64 desc[UR4][R6.64], R2 ;  /* 0x0000000206007986 */ /* 0x0003e2000c101b04 */
[----:B0-----:R-:W-:-:S05]  /*0300*/  IMAD.WIDE.U32 R4, R4, 0x8, R8 ;  /* 0x0000000804047825 */ /* 0x001fca00078e0008 */
[----:B------:R-:W2:Y:S01]  /*0310*/  LDG.E.64 R8, desc[UR4][R4.64] ;  /* 0x0000000404087981 */ /* 0x000ea2000c1e1b00 */
[----:B------:R-:W-:Y:S01]  /*0320*/  IMAD.MOV.U32 R10, RZ, RZ, 0x1 ;  /* 0x00000001ff0a7424 */ /* 0x000fe200078e00ff */
[----:B--2---:R-:W0:Y:S01]  /*0330*/  MUFU.RCP64H R11, R9 ;  /* 0x00000009000b7308 */ /* 0x004e220000001800 */
[----:B------:R-:W-:-:S04]  /*0340*/  FSETP.GEU.AND P1, PT, |R9|, 6.5827683646048100446e-37, PT ;  /* 0x036000000900780b */ /* 0x000fc80003f2e200 */
[----:B0-----:R-:W-:-:S08]  /*0350*/  DFMA R12, -R8, R10, 1 ;  /* 0x3ff00000080c742b */ /* 0x001fd0000000010a */
[----:B------:R-:W-:-:S08]  /*0360*/  DFMA R12, R12, R12, R12 ;  /* 0x0000000c0c0c722b */ /* 0x000fd0000000000c */
[----:B------:R-:W-:-:S08]  /*0370*/  DFMA R12, R10, R12, R10 ;  /* 0x0000000c0a0c722b */ /* 0x000fd0000000000a */
[----:B------:R-:W-:-:S08]  /*0380*/  DFMA R10, -R8, R12, 1 ;  /* 0x3ff00000080a742b */ /* 0x000fd0000000010c */
[----:B------:R-:W-:-:S08]  /*0390*/  DFMA R10, R12, R10, R12 ;  /* 0x0000000a0c0a722b */ /* 0x000fd0000000000c */
[----:B------:R-:W-:-:S08]  /*03a0*/  DMUL R12, R8, R10 ;  /* 0x0000000a080c7228 */ /* 0x000fd00000000000 */
[----:B------:R-:W-:-:S08]  /*03b0*/  DFMA R14, -R8, R12, R8 ;  /* 0x0000000c080e722b */ /* 0x000fd00000000108 */
[----:B-1----:R-:W-:-:S10]  /*03c0*/  DFMA R2, R10, R14, R12 ;  /* 0x0000000e0a02722b */ /* 0x002fd4000000000c */
[----:B------:R-:W-:-:S05]  /*03d0*/  FFMA R0, RZ, R9, R3 ;  /* 0x00000009ff007223 */ /* 0x000fca0000000003 */
[----:B------:R-:W-:-:S13]  /*03e0*/  FSETP.GT.AND P0, PT, |R0|, 1.469367938527859385e-39, PT ;  /* 0x001000000000780b */ /* 0x000fda0003f04200 */
[----:B------:R-:W-:Y:S05]  /*03f0*/  @P0 BRA P1, `(.L_x_2) ;  /* 0x00000000001c0947 */ /* 0x000fea0000800000 */
[----:B------:R-:W-:Y:S01]  /*0400*/  IMAD.MOV.U32 R16, RZ, RZ, R8 ;  /* 0x000000ffff107224 */ /* 0x000fe200078e0008 */
[----:B------:R-:W-:Y:S01]  /*0410*/  MOV R0, 0x450 ;  /* 0x0000045000007802 */ /* 0x000fe20000000f00 */
[--C-:B------:R-:W-:Y:S02]  /*0420*/  IMAD.MOV.U32 R17, RZ, RZ, R9.reuse ;  /* 0x000000ffff117224 */ /* 0x100fe400078e0009 */
[----:B------:R-:W-:-:S07]  /*0430*/  IMAD.MOV.U32 R11, RZ, RZ, R9 ;  /* 0x000000ffff0b7224 */ /* 0x000fce00078e0009 */
[----:B------:R-:W-:Y:S05]  /*0440*/  CALL.REL.NOINC `($__internal_0_$__cuda_sm20_div_rn_f64_full) ;  /* 0x0000000000107944 */ /* 0x000fea0003c00000 */
[----:B------:R-:W-:Y:S02]  /*0450*/  IMAD.MOV.U32 R2, RZ, RZ, R16 ;  /* 0x000000ffff027224 */ /* 0x000fe400078e0010 */
[----:B------:R-:W-:-:S07]  /*0460*/  IMAD.MOV.U32 R3, RZ, RZ, R17 ;  /* 0x000000ffff037224 */ /* 0x000fce00078e0011 */
.L_x_2:
[----:B------:R-:W-:Y:S01]  /*0470*/  STG.E.64 desc[UR4][R4.64], R2 ;  /* 0x0000000204007986 */ /* 0x000fe2000c101b04 */
[----:B------:R-:W-:Y:S05]  /*0480*/  EXIT ;  /* 0x000000000000794d */ /* 0x000fea0003800000 */
        .weak           $__internal_0_$__cuda_sm20_div_rn_f64_full
        .type           $__internal_0_$__cuda_sm20_div_rn_f64_full,@function
        .size           $__internal_0_$__cuda_sm20_div_rn_f64_full,(.L_x_19 - $__internal_0_$__cuda_sm20_div_rn_f64_full)
$__internal_0_$__cuda_sm20_div_rn_f64_full:
[C---:B------:R-:W-:Y:S01]  /*0490*/  FSETP.GEU.AND P0, PT, |R11|.reuse, 1.469367938527859385e-39, PT ;  /* 0x001000000b00780b */ /* 0x040fe20003f0e200 */
[--C-:B------:R-:W-:Y:S01]  /*04a0*/  IMAD.MOV.U32 R10, RZ, RZ, R8.reuse ;  /* 0x000000ffff0a7224 */ /* 0x100fe200078e0008 */
[C---:B------:R-:W-:Y:S01]  /*04b0*/  LOP3.LUT R12, R11.reuse, 0x800fffff, RZ, 0xc0, !PT ;  /* 0x800fffff0b0c7812 */ /* 0x040fe200078ec0ff */
[----:B------:R-:W-:Y:S01]  /*04c0*/  IMAD.MOV.U32 R14, RZ, RZ, 0x1 ;  /* 0x00000001ff0e7424 */ /* 0x000fe200078e00ff */
[----:B------:R-:W-:Y:S01]  /*04d0*/  LOP3.LUT R19, R11, 0x7ff00000, RZ, 0xc0, !PT ;  /* 0x7ff000000b137812 */ /* 0x000fe200078ec0ff */
[----:B------:R-:W-:Y:S01]  /*04e0*/  IMAD.MOV.U32 R9, RZ, RZ, R17 ;  /* 0x000000ffff097224 */ /* 0x000fe200078e0011 */
[----:B------:R-:W-:Y:S01]  /*04f0*/  LOP3.LUT R13, R12, 0x3ff00000, RZ, 0xfc, !PT ;  /* 0x3ff000000c0d7812 */ /* 0x000fe200078efcff */
[----:B------:R-:W-:Y:S02]  /*0500*/  IMAD.MOV.U32 R12, RZ, RZ, R8 ;  /* 0x000000ffff0c7224 */ /* 0x000fe400078e0008 */
[----:B------:R-:W-:Y:S01]  /*0510*/  IMAD.MOV.U32 R21, RZ, RZ, 0x1ca00000 ;  /* 0x1ca00000ff157424 */ /* 0x000fe200078e00ff */
[----:B------:R-:W-:Y:S01]  /*0520*/  LOP3.LUT R20, R9, 0x7ff00000, RZ, 0xc0, !PT ;  /* 0x7ff0000009147812 */ /* 0x000fe200078ec0ff */
[----:B------:R-:W-:-:S02]  /*0530*/  IMAD.MOV.U32 R8, RZ, RZ, R16 ;  /* 0x000000ffff087224 */ /* 0x000fc400078e0010 */
[----:B------:R-:W-:Y:S01]  /*0540*/  @!P0 DMUL R12, R10, 8.98846567431157953865e+307 ;  /* 0x7fe000000a0c8828 */ /* 0x000fe20000000000 */
[----:B------:R-:W-:Y:S01]  /*0550*/  ISETP.GE.U32.AND P1, PT, R20, R19, PT ;  /* 0x000000131400720c */ /* 0x000fe20003f26070 */
[----:B------:R-:W-:-:S04]  /*0560*/  IMAD.MOV.U32 R22, RZ, RZ, R20 ;  /* 0x000000ffff167224 */ /* 0x000fc800078e0014 */
[----:B------:R-:W0:Y:S02]  /*0570*/  MUFU.RCP64H R15, R13 ;  /* 0x0000000d000f7308 */ /* 0x000e240000001800 */
[----:B0-----:R-:W-:-:S08]  /*0580*/  DFMA R2, R14, -R12, 1 ;  /* 0x3ff000000e02742b */ /* 0x001fd0000000080c */
[----:B------:R-:W-:-:S08]  /*0590*/  DFMA R2, R2, R2, R2 ;  /* 0x000000020202722b */ /* 0x000fd00000000002 */
[----:B------:R-:W-:Y:S01]  /*05a0*/  DFMA R14, R14, R2, R14 ;  /* 0x000000020e0e722b */ /* 0x000fe2000000000e */
[----:B------:R-:W-:Y:S01]  /*05b0*/  SEL R3, R21, 0x63400000, !P1 ;  /* 0x6340000015037807 */ /* 0x000fe20004800000 */
[----:B------:R-:W-:Y:S01]  /*05c0*/  IMAD.MOV.U32 R2, RZ, RZ, R8 ;  /* 0x000000ffff027224 */ /* 0x000fe200078e0008 */
[----:B------:R-:W-:Y:S02]  /*05d0*/  FSETP.GEU.AND P1, PT, |R9|, 1.469367938527859385e-39, PT ;  /* 0x001000000900780b */ /* 0x000fe40003f2e200 */
[----:B------:R-:W-:-:S03]  /*05e0*/  LOP3.LUT R3, R3, 0x800fffff, R9, 0xf8, !PT ;  /* 0x800fffff03037812 */ /* 0x000fc600078ef809 */
[----:B------:R-:W-:-:S08]  /*05f0*/  DFMA R16, R14, -R12, 1 ;  /* 0x3ff000000e10742b */ /* 0x000fd0000000080c */
[----:B------:R-:W-:Y:S01]  /*0600*/  DFMA R14, R14, R16, R14 ;  /* 0x000000100e0e722b */ /* 0x000fe2000000000e */
[----:B------:R-:W-:Y:S10]  /*0610*/  @P1 BRA `(.L_x_3) ;  /* 0x0000000000201947 */ /* 0x000ff40003800000 */
[----:B------:R-:W-:Y:S01]  /*0620*/  LOP3.LUT R17, R11, 0x7ff00000, RZ, 0xc0, !PT ;  /* 0x7ff000000b117812 */ /* 0x000fe200078ec0ff */
[----:B------:R-:W-:-:S03]  /*0630*/  IMAD.MOV.U32 R16, RZ, RZ, RZ ;  /* 0x000000ffff107224 */ /* 0x000fc600078e00ff */
[----:B------:R-:W-:-:S04]  /*0640*/  ISETP.GE.U32.AND P1, PT, R20, R17, PT ;  /* 0x000000111400720c */ /* 0x000fc80003f26070 */
[----:B------:R-:W-:-:S04]  /*0650*/  SEL R17, R21, 0x63400000, !P1 ;  /* 0x6340000015117807 */ /* 0x000fc80004800000 */
[----:B------:R-:W-:-:S04]  /*0660*/  LOP3.LUT R17, R17, 0x80000000, R9, 0xf8, !PT ;  /* 0x8000000011117812 */ /* 0x000fc800078ef809 */
[----:B------:R-:W-:-:S06]  /*0670*/  LOP3.LUT R17, R17, 0x100000, RZ, 0xfc, !PT ;  /* 0x0010000011117812 */ /* 0x000fcc00078efcff */
[----:B------:R-:W-:-:S10]  /*0680*/  DFMA R2, R2, 2, -R16 ;  /* 0x400000000202782b */ /* 0x000fd40000000810 */
[----:B------:R-:W-:-:S07]  /*0690*/  LOP3.LUT R22, R3, 0x7ff00000, RZ, 0xc0, !PT ;  /* 0x7ff0000003167812 */ /* 0x000fce00078ec0ff */
.L_x_3:
[----:B------:R-:W-:Y:S01]  /*06a0*/  IMAD.MOV.U32 R23, RZ, RZ, R19 ;  /* 0x000000ffff177224 */ /* 0x000fe200078e0013 */
[----:B------:R-:W-:Y:S01]  /*06b0*/  @!P0 LOP3.LUT R23, R13, 0x7ff00000, RZ, 0xc0, !PT ;  /* 0x7ff000000d178812 */ /* 0x000fe200078ec0ff */
[----:B------:R-:W-:Y:S01]  /*06c0*/  VIADD R24, R22, 0xffffffff ;  /* 0xffffffff16187836 */ /* 0x000fe20000000000 */
[----:B------:R-:W-:-:S03]  /*06d0*/  DMUL R16, R14, R2 ;  /* 0x000000020e107228 */ /* 0x000fc60000000000 */
[----:B------:R-:W-:Y:S01]  /*06e0*/  VIADD R25, R23, 0xffffffff ;  /* 0xffffffff17197836 */ /* 0x000fe20000000000 */
[----:B------:R-:W-:-:S04]  /*06f0*/  ISETP.GT.U32.AND P0, PT, R24, 0x7feffffe, PT ;  /* 0x7feffffe1800780c */ /* 0x000fc80003f04070 */
[----:B------:R-:W-:Y:S01]  /*0700*/  ISETP.GT.U32.OR P0, PT, R25, 0x7feffffe, P0 ;  /* 0x7feffffe1900780c */ /* 0x000fe20000704470 */
[----:B------:R-:W-:-:S08]  /*0710*/  DFMA R18, R16, -R12, R2 ;  /* 0x8000000c1012722b */ /* 0x000fd00000000002 */
[----:B------:R-:W-:-:S04]  /*0720*/  DFMA R14, R14, R18, R16 ;  /* 0x000000120e0e722b */ /* 0x000fc80000000010 */
[----:B------:R-:W-:Y:S07]  /*0730*/  @P0 BRA `(.L_x_4) ;  /* 0x00000000006c0947 */ /* 0x000fee0003800000 */
[----:B------:R-:W-:Y:S01]  /*0740*/  LOP3.LUT R9, R11, 0x7ff00000, RZ, 0xc0, !PT ;  /* 0x7ff000000b097812 */ /* 0x000fe200078ec0ff */
[----:B------:R-:W-:-:S03]  /*0750*/  IMAD.MOV.U32 R18, RZ, RZ, RZ ;  /* 0x000000ffff127224 */ /* 0x000fc600078e00ff */
[CC--:B------:R-:W-:Y:S02]  /*0760*/  VIADDMNMX R8, R20.reuse, -R9.reuse, 0xb9600000, !PT ;  /* 0xb960000014087446 */ /* 0x0c0fe40007800909 */
[----:B------:R-:W-:Y:S02]  /*0770*/  ISETP.GE.U32.AND P0, PT, R20, R9, PT ;  /* 0x000000091400720c */ /* 0x000fe40003f06070 */
[----:B------:R-:W-:Y:S02]  /*0780*/  VIMNMX R8, PT, PT, R8, 0x46a00000, PT ;  /* 0x46a0000008087848 */ /* 0x000fe40003fe0100 */
[----:B------:R-:W-:-:S05]  /*0790*/  SEL R21, R21, 0x63400000, !P0 ;  /* 0x6340000015157807 */ /* 0x000fca0004000000 */
[----:B------:R-:W-:-:S04]  /*07a0*/  IMAD.IADD R8, R8, 0x1, -R21 ;  /* 0x0000000108087824 */ /* 0x000fc800078e0a15 */
[----:B------:R-:W-:-:S06]  /*07b0*/  VIADD R19, R8, 0x7fe00000 ;  /* 0x7fe0000008137836 */ /* 0x000fcc0000000000 */
[----:B------:R-:W-:-:S10]  /*07c0*/  DMUL R16, R14, R18 ;  /* 0x000000120e107228 */ /* 0x000fd40000000000 */
[----:B------:R-:W-:-:S13]  /*07d0*/  FSETP.GTU.AND P0, PT, |R17|, 1.469367938527859385e-39, PT ;  /* 0x001000001100780b */ /* 0x000fda0003f0c200 */
[----:B------:R-:W-:Y:S05]  /*07e0*/  @P0 BRA `(.L_x_5) ;  /* 0x0000000000940947 */ /* 0x000fea0003800000 */
[----:B------:R-:W-:Y:S01]  /*07f0*/  DFMA R2, R14, -R12, R2 ;  /* 0x8000000c0e02722b */ /* 0x000fe20000000002 */
[----:B------:R-:W-:-:S09]  /*0800*/  IMAD.MOV.U32 R18, RZ, RZ, RZ ;  /* 0x000000ffff127224 */ /* 0x000fd200078e00ff */
[C---:B------:R-:W-:Y:S02]  /*0810*/  FSETP.NEU.AND P0, PT, R3.reuse, RZ, PT ;  /* 0x000000ff0300720b */ /* 0x040fe40003f0d000 */
[----:B------:R-:W-:-:S04]  /*0820*/  LOP3.LUT R11, R3, 0x80000000, R11, 0x48, !PT ;  /* 0x80000000030b7812 */ /* 0x000fc800078e480b */
[----:B------:R-:W-:-:S07]  /*0830*/  LOP3.LUT R19, R11, R19, RZ, 0xfc, !PT ;  /* 0x000000130b137212 */ /* 0x000fce00078efcff */
[----:B------:R-:W-:Y:S05]  /*0840*/  @!P0 BRA `(.L_x_5) ;  /* 0x00000000007c8947 */ /* 0x000fea0003800000 */
[----:B------:R-:W-:Y:S02]  /*0850*/  IMAD.MOV R3, RZ, RZ, -R8 ;  /* 0x000000ffff037224 */ /* 0x000fe400078e0a08 */
[----:B------:R-:W-:-:S06]  /*0860*/  IMAD.MOV.U32 R2, RZ, RZ, RZ ;  /* 0x000000ffff027224 */ /* 0x000fcc00078e00ff */
[----:B------:R-:W-:Y:S02]  /*0870*/  DFMA R2, R16, -R2, R14 ;  /* 0x800000021002722b */ /* 0x000fe4000000000e */
[----:B------:R-:W-:-:S04]  /*0880*/  DMUL.RP R14, R14, R18 ;  /* 0x000000120e0e7228 */ /* 0x000fc80000008000 */
[----:B------:R-:W-:-:S04]  /*0890*/  IADD3 R2, PT, PT, -R8, -0x43300000, RZ ;  /* 0xbcd0000008027810 */ /* 0x000fc80007ffe1ff */
[----:B------:R-:W-:Y:S02]  /*08a0*/  FSETP.NEU.AND P0, PT, |R3|, R2, PT ;  /* 0x000000020300720b */ /* 0x000fe40003f0d200 */
[----:B------:R-:W-:Y:S02]  /*08b0*/  LOP3.LUT R11, R15, R11, RZ, 0x3c, !PT ;  /* 0x0000000b0f0b7212 */ /* 0x000fe400078e3cff */
[----:B------:R-:W-:Y:S02]  /*08c0*/  FSEL R16, R14, R16, !P0 ;  /* 0x000000100e107208 */ /* 0x000fe40004000000 */
[----:B------:R-:W-:Y:S01]  /*08d0*/  FSEL R17, R11, R17, !P0 ;  /* 0x000000110b117208 */ /* 0x000fe20004000000 */
[----:B------:R-:W-:Y:S06]  /*08e0*/  BRA `(.L_x_5) ;  /* 0x0000000000547947 */ /* 0x000fec0003800000 */
.L_x_4:
[----:B------:R-:W-:-:S14]  /*08f0*/  DSETP.NAN.AND P0, PT, R8, R8, PT ;  /* 0x000000080800722a */ /* 0x000fdc0003f08000 */
[----:B------:R-:W-:Y:S05]  /*0900*/  @P0 BRA `(.L_x_6) ;  /* 0x0000000000440947 */ /* 0x000fea0003800000 */
[----:B------:R-:W-:-:S14]  /*0910*/  DSETP.NAN.AND P0, PT, R10, R10, PT ;  /* 0x0000000a0a00722a */ /* 0x000fdc0003f08000 */
[----:B------:R-:W-:Y:S05]  /*0920*/  @P0 BRA `(.L_x_7) ;  /* 0x0000000000300947 */ /* 0x000fea0003800000 */
[----:B------:R-:W-:Y:S01]  /*0930*/  ISETP.NE.AND P0, PT, R22, R23, PT ;  /* 0x000000171600720c */ /* 0x000fe20003f05270 */
[----:B------:R-:W-:Y:S02]  /*0940*/  IMAD.MOV.U32 R16, RZ, RZ, 0x0 ;  /* 0x00000000ff107424 */ /* 0x000fe400078e00ff */
[----:B------:R-:W-:-:S10]  /*0950*/  IMAD.MOV.U32 R17, RZ, RZ, -0x80000 ;  /* 0xfff80000ff117424 */ /* 0x000fd400078e00ff */
[----:B------:R-:W-:Y:S05]  /*0960*/  @!P0 BRA `(.L_x_5) ;  /* 0x0000000000348947 */ /* 0x000fea0003800000 */
[----:B------:R-:W-:Y:S02]  /*0970*/  ISETP.NE.AND P0, PT, R22, 0x7ff00000, PT ;  /* 0x7ff000001600780c */ /* 0x000fe40003f05270 */
[----:B------:R-:W-:Y:S02]  /*0980*/  LOP3.LUT R17, R9, 0x80000000, R11, 0x48, !PT ;  /* 0x8000000009117812 */ /* 0x000fe400078e480b */
[----:B------:R-:W-:-:S13]  /*0990*/  ISETP.EQ.OR P0, PT, R23, RZ, !P0 ;  /* 0x000000ff1700720c */ /* 0x000fda0004702670 */
[----:B------:R-:W-:Y:S01]  /*09a0*/  @P0 LOP3.LUT R2, R17, 0x7ff00000, RZ, 0xfc, !PT ;  /* 0x7ff0000011020812 */ /* 0x000fe200078efcff */
[----:B------:R-:W-:Y:S02]  /*09b0*/  @!P0 IMAD.MOV.U32 R16, RZ, RZ, RZ ;  /* 0x000000ffff108224 */ /* 0x000fe400078e00ff */
[----:B------:R-:W-:Y:S02]  /*09c0*/  @P0 IMAD.MOV.U32 R16, RZ, RZ, RZ ;  /* 0x000000ffff100224 */ /* 0x000fe400078e00ff */
[----:B------:R-:W-:Y:S01]  /*09d0*/  @P0 IMAD.MOV.U32 R17, RZ, RZ, R2 ;  /* 0x000000ffff110224 */ /* 0x000fe200078e0002 */
[----:B------:R-:W-:Y:S06]  /*09e0*/  BRA `(.L_x_5) ;  /* 0x0000000000147947 */ /* 0x000fec0003800000 */
.L_x_7:
[----:B------:R-:W-:Y:S01]  /*09f0*/  LOP3.LUT R17, R11, 0x80000, RZ, 0xfc, !PT ;  /* 0x000800000b117812 */ /* 0x000fe200078efcff */
[----:B------:R-:W-:Y:S01]  /*0a00*/  IMAD.MOV.U32 R16, RZ, RZ, R10 ;  /* 0x000000ffff107224 */ /* 0x000fe200078e000a */
[----:B------:R-:W-:Y:S06]  /*0a10*/  BRA `(.L_x_5) ;  /* 0x0000000000087947 */ /* 0x000fec0003800000 */
.L_x_6:
[----:B------:R-:W-:Y:S01]  /*0a20*/  LOP3.LUT R17, R9, 0x80000, RZ, 0xfc, !PT ;  /* 0x0008000009117812 */ /* 0x000fe200078efcff */
[----:B------:R-:W-:-:S07]  /*0a30*/  IMAD.MOV.U32 R16, RZ, RZ, R8 ;  /* 0x000000ffff107224 */ /* 0x000fce00078e0008 */
.L_x_5:
[----:B------:R-:W-:Y:S02]  /*0a40*/  IMAD.MOV.U32 R2, RZ, RZ, R0 ;  /* 0x000000ffff027224 */ /* 0x000fe400078e0000 */
[----:B------:R-:W-:-:S04]  /*0a50*/  IMAD.MOV.U32 R3, RZ, RZ, 0x0 ;  /* 0x00000000ff037424 */ /* 0x000fc800078e00ff */
[----:B------:R-:W-:Y:S05]  /*0a60*/  RET.REL.NODEC R2 `(_Z14diag_normalizePdS_ii) ;  /* 0xfffffff402647950 */ /* 0x000fea0003c3ffff */
.L_x_8:
        /* <DEDUP_REMOVED lines=9> */
.L_x_19:


//--------------------- .text._Z16nodiag_normalizePdS_ii --------------------------
	.section	.text._Z16nodiag_normalizePdS_ii,"ax",@progbits
	.align	128
        .global         _Z16nodiag_normalizePdS_ii
        .type           _Z16nodiag_normalizePdS_ii,@function
        .size           _Z16nodiag_normalizePdS_ii,(.L_x_20 - _Z16nodiag_normalizePdS_ii)
        .other          _Z16nodiag_normalizePdS_ii,@"STO_CUDA_ENTRY STV_DEFAULT"
_Z16nodiag_normalizePdS_ii:
.text._Z16nodiag_normalizePdS_ii:
        /* <DEDUP_REMOVED lines=13> */
[----:B------:R-:W0:Y:S01]  /*00d0*/  LDC R14, c[0x0][0x394] ;  /* 0x0000e500ff0e7b82 */ /* 0x000e220000000800 */
[----:B------:R-:W-:-:S04]  /*00e0*/  ISETP.NE.AND P0, PT, R0, R3, PT ;  /* 0x000000030000720c */ /* 0x000fc80003f05270 */
[----:B0-----:R-:W-:-:S13]  /*00f0*/  ISETP.NE.OR P0, PT, R0, R14, !P0 ;  /* 0x0000000e0000720c */ /* 0x001fda0004705670 */
[----:B------:R-:W-:Y:S05]  /*0100*/  @P0 EXIT ;  /* 0x000000000000094d */ /* 0x000fea0003800000 */
[----:B------:R-:W0:Y:S01]  /*0110*/  LDC.64 R4, c[0x0][0x380] ;  /* 0x0000e000ff047b82 */ /* 0x000e220000000a00 */
[----:B------:R-:W1:Y:S01]  /*0120*/  LDCU.64 UR4, c[0x0][0x358] ;  /* 0x00006b00ff0477ac */ /* 0x000e620008000a00 */
[----:B------:R-:W-:-:S04]  /*0130*/  IMAD R7, R14, UR6, R14 ;  /* 0x000000060e077c24 */ /* 0x000fc8000f8e020e */
[----:B0-----:R-:W-:Y:S02]  /*0140*/  IMAD.WIDE R4, R7, 0x8, R4 ;  /* 0x0000000807047825 */ /* 0x001fe400078e0204 */
[----:B------:R-:W0:Y:S03]  /*0150*/  LDC.64 R6, c[0x0][0x388] ;  /* 0x0000e200ff067b82 */ /* 0x000e260000000a00 */
[----:B-1----:R-:W2:Y:S01]  /*0160*/  LDG.E.64 R8, desc[UR4][R4.64] ;  /* 0x0000000404087981 */ /* 0x002ea2000c1e1b00 */
[----:B------:R-:W-:-:S04]  /*0170*/  IMAD R14, R14, UR6, R3 ;  /* 0x000000060e0e7c24 */ /* 0x000fc8000f8e0203 */
[----:B0-----:R-:W-:-:S05]  /*0180*/  IMAD.WIDE R6, R14, 0x8, R6 ;  /* 0x000000080e067825 */ /* 0x001fca00078e0206 */
[----:B------:R-:W3:Y:S01]  /*0190*/  LDG.E.64 R10, desc[UR4][R6.64] ;  /* 0x00000004060a7981 */ /* 0x000ee2000c1e1b00 */
[----:B------:R-:W-:Y:S01]  /*01a0*/  IMAD.MOV.U32 R2, RZ, RZ, 0x1 ;  /* 0x00000001ff027424 */ /* 0x000fe200078e00ff */
[----:B------:R-:W-:Y:S01]  /*01b0*/  BSSY.RECONVERGENT B0, `(.L_x_9) ;  /* 0x0000012000007945 */ /* 0x000fe20003800200 */
[----:B--2---:R-:W0:Y:S04]  /*01c0*/  MUFU.RCP64H R3, R9 ;  /* 0x0000000900037308 */ /* 0x004e280000001800 */
[----:B0-----:R-:W-:-:S08]  /*01d0*/  DFMA R12, -R8, R2, 1 ;  /* 0x3ff00000080c742b */ /* 0x001fd00000000102 */
[----:B------:R-:W-:Y:S01]  /*01e0*/  DFMA R12, R12, R12, R12 ;  /* 0x0000000c0c0c722b */ /* 0x000fe2000000000c */
[----:B---3--:R-:W-:-:S07]  /*01f0*/  FSETP.GEU.AND P1, PT, |R11|, 6.5827683646048100446e-37, PT ;  /* 0x036000000b00780b */ /* 0x008fce0003f2e200 */
        /* <DEDUP_REMOVED lines=9> */
[----:B------:R-:W-:-:S07]  /*0290*/  MOV R0, 0x2b0 ;  /* 0x000002b000007802 */ /* 0x000fce0000000f00 */
[----:B------:R-:W-:Y:S05]  /*02a0*/  CALL.REL.NOINC `($__internal_1_$__cuda_sm20_div_rn_f64_full) ;  /* 0x0000000000887944 */ /* 0x000fea0003c00000 */
[----:B------:R-:W-:Y:S02]  /*02b0*/  IMAD.MOV.U32 R2, RZ, RZ, R16 ;  /* 0x000000ffff027224 */ /* 0x000fe400078e0010 */
[----:B------:R-:W-:-:S07]  /*02c0*/  IMAD.MOV.U32 R3, RZ, RZ, R17 ;  /* 0x000000ffff037224 */ /* 0x000fce00078e0011 */
.L_x_10:
[----:B------:R-:W-:Y:S05]  /*02d0*/  BSYNC.RECONVERGENT B0 ;  /* 0x0000000000007941 */ /* 0x000fea0003800200 */
.L_x_9:
[----:B------:R0:W-:Y:S01]  /*02e0*/  STG.E.64 desc[UR4][R6.64], R2 ;  /* 0x0000000206007986 */ /* 0x0001e2000c101b04 */
[----:B------:R-:W1:Y:S03]  /*02f0*/  LDC.64 R8, c[0x0][0x380] ;  /* 0x0000e000ff087b82 */ /* 0x000e660000000a00 */
[----:B------:R-:W2:Y:S01]  /*0300*/  LDG.E.64 R4, desc[UR4][R4.64] ;  /* 0x0000000404047981 */ /* 0x000ea2000c1e1b00 */
[----:B-1----:R-:W-:-:S05]  /*0310*/  IMAD.WIDE R14, R14, 0x8, R8 ;  /* 0x000000080e0e7825 */ /* 0x002fca00078e0208 */
[----:B------:R-:W3:Y:S01]  /*0320*/  LDG.E.64 R8, desc[UR4][R14.64] ;  /* 0x000000040e087981 */ /* 0x000ee2000c1e1b00 */
[----:B------:R-:W-:Y:S01]  /*0330*/  IMAD.MOV.U32 R10, RZ, RZ, 0x1 ;  /* 0x00000001ff0a7424 */ /* 0x000fe200078e00ff */
[----:B------:R-:W-:Y:S01]  /*0340*/  BSSY.RECONVERGENT B0, `(.L_x_11) ;  /* 0x0000016000007945 */ /* 0x000fe20003800200 */
[----:B--2---:R-:W1:Y:S04]  /*0350*/  MUFU.RCP64H R11, R5 ;  /* 0x00000005000b7308 */ /* 0x004e680000001800 */
[----:B-1----:R-:W-:-:S08]  /*0360*/  DFMA R12, -R4, R10, 1 ;  /* 0x3ff00000040c742b */ /* 0x002fd0000000010a */
[----:B------:R-:W-:Y:S01]  /*0370*/  DFMA R12, R12, R12, R12 ;  /* 0x0000000c0c0c722b */ /* 0x000fe2000000000c */
[----:B---3--:R-:W-:-:S07]  /*0380*/  FSETP.GEU.AND P1, PT, |R9|, 6.5827683646048100446e-37, PT ;  /* 0x036000000900780b */ /* 0x008fce0003f2e200 */
[----:B------:R-:W-:-:S08]  /*0390*/  DFMA R12, R10, R12, R10 ;  /* 0x0000000c0a0c722b */ /* 0x000fd0000000000a */
[----:B------:R-:W-:-:S08]  /*03a0*/  DFMA R10, -R4, R12, 1 ;  /* 0x3ff00000040a742b */ /* 0x000fd0000000010c */
[----:B------:R-:W-:-:S08]  /*03b0*/  DFMA R10, R12, R10, R12 ;  /* 0x0000000a0c0a722b */ /* 0x000fd0000000000c */
[----:B0-----:R-:W-:-:S08]  /*03c0*/  DMUL R2, R8, R10 ;  /* 0x0000000a08027228 */ /* 0x001fd00000000000 */
        /* <DEDUP_REMOVED lines=8> */
[----:B------:R-:W-:Y:S02]  /*0450*/  IMAD.MOV.U32 R8, RZ, RZ, R4 ;  /* 0x000000ffff087224 */ /* 0x000fe400078e0004 */
[----:B------:R-:W-:-:S07]  /*0460*/  IMAD.MOV.U32 R9, RZ, RZ, R5 ;  /* 0x000000ffff097224 */ /* 0x000fce00078e0005 */
[----:B------:R-:W-:Y:S05]  /*0470*/  CALL.REL.NOINC `($__internal_1_$__cuda_sm20_div_rn_f64_full) ;  /* 0x0000000000147944 */ /* 0x000fea0003c00000 */
[----:B------:R-:W-:Y:S02]  /*0480*/  IMAD.MOV.U32 R2, RZ, RZ, R16 ;  /* 0x000000ffff027224 */ /* 0x000fe400078e0010 */
[----:B------:R-:W-:-:S07]  /*0490*/  IMAD.MOV.U32 R3, RZ, RZ, R17 ;  /* 0x000000ffff037224 */ /* 0x000fce00078e0011 */
.L_x_12:
[----:B------:R-:W-:Y:S05]  /*04a0*/  BSYNC.RECONVERGENT B0 ;  /* 0x0000000000007941 */ /* 0x000fea0003800200 */
.L_x_11:
[----:B------:R-:W-:Y:S01]  /*04b0*/  STG.E.64 desc[UR4][R14.64], R2 ;  /* 0x000000020e007986 */ /* 0x000fe2000c101b04 */
[----:B------:R-:W-:Y:S05]  /*04c0*/  EXIT ;  /* 0x000000000000794d */ /* 0x000fea0003800000 */
        .weak           $__internal_1_$__cuda_sm20_div_rn_f64_full
        .type           $__internal_1_$__cuda_sm20_div_rn_f64_full,@function
        .size           $__internal_1_$__cuda_sm20_div_rn_f64_full,(.L_x_20 - $__internal_1_$__cuda_sm20_div_rn_f64_full)
$__internal_1_$__cuda_sm20_div_rn_f64_full:
[C---:B------:R-:W-:Y:S01]  /*04d0*/  FSETP.GEU.AND P0, PT, |R9|.reuse, 1.469367938527859385e-39, PT ;  /* 0x001000000900780b */ /* 0x040fe20003f0e200 */
[----:B------:R-:W-:Y:S01]  /*04e0*/  IMAD.MOV.U32 R18, RZ, RZ, 0x1 ;  /* 0x00000001ff127424 */ /* 0x000fe200078e00ff */
[----:B------:R-:W-:Y:S01]  /*04f0*/  LOP3.LUT R2, R9, 0x800fffff, RZ, 0xc0, !PT ;  /* 0x800fffff09027812 */ /* 0x000fe200078ec0ff */
[----:B------:R-:W-:Y:S01]  /*0500*/  BSSY.RECONVERGENT B1, `(.L_x_13) ;  /* 0x0000054000017945 */ /* 0x000fe20003800200 */
[C---:B------:R-:W-:Y:S02]  /*0510*/  FSETP.GEU.AND P2, PT, |R11|.reuse, 1.469367938527859385e-39, PT ;  /* 0x001000000b00780b */ /* 0x040fe40003f4e200 */
[----:B------:R-:W-:Y:S01]  /*0520*/  LOP3.LUT R3, R2, 0x3ff00000, RZ, 0xfc, !PT ;  /* 0x3ff0000002037812 */ /* 0x000fe200078efcff */
[----:B------:R-:W-:Y:S01]  /*0530*/  IMAD.MOV.U32 R2, RZ, RZ, R8 ;  /* 0x000000ffff027224 */ /* 0x000fe200078e0008 */
[----:B------:R-:W-:Y:S02]  /*0540*/  LOP3.LUT R16, R11, 0x7ff00000, RZ, 0xc0, !PT ;  /* 0x7ff000000b107812 */ /* 0x000fe400078ec0ff */
[----:B------:R-:W-:-:S03]  /*0550*/  LOP3.LUT R25, R9, 0x7ff00000, RZ, 0xc0, !PT ;  /* 0x7ff0000009197812 */ /* 0x000fc600078ec0ff */
[----:B------:R-:W-:Y:S01]  /*0560*/  @!P0 DMUL R2, R8, 8.98846567431157953865e+307 ;  /* 0x7fe0000008028828 */ /* 0x000fe20000000000 */
[C---:B------:R-:W-:Y:S01]  /*0570*/  ISETP.GE.U32.AND P1, PT, R16.reuse, R25, PT ;  /* 0x000000191000720c */ /* 0x040fe20003f26070 */
[----:B------:R-:W-:Y:S02]  /*0580*/  IMAD.MOV.U32 R24, RZ, RZ, R16 ;  /* 0x000000ffff187224 */ /* 0x000fe400078e0010 */
[----:B------:R-:W-:Y:S02]  /*0590*/  @!P2 LOP3.LUT R17, R9, 0x7ff00000, RZ, 0xc0, !PT ;  /* 0x7ff000000911a812 */ /* 0x000fe400078ec0ff */
[----:B------:R-:W0:Y:S02]  /*05a0*/  MUFU.RCP64H R19, R3 ;  /* 0x0000000300137308 */ /* 0x000e240000001800 */
[----:B------:R-:W-:Y:S01]  /*05b0*/  @!P2 ISETP.GE.U32.AND P3, PT, R16, R17, PT ;  /* 0x000000111000a20c */ /* 0x000fe20003f66070 */
[----:B------:R-:W-:Y:S01]  /*05c0*/  IMAD.MOV.U32 R17, RZ, RZ, 0x1ca00000 ;  /* 0x1ca00000ff117424 */ /* 0x000fe200078e00ff */
[----:B------:R-:W-:-:S04]  /*05d0*/  @!P0 LOP3.LUT R25, R3, 0x7ff00000, RZ, 0xc0, !PT ;  /* 0x7ff0000003198812 */ /* 0x000fc800078ec0ff */
[----:B------:R-:W-:-:S04]  /*05e0*/  @!P2 SEL R21, R17, 0x63400000, !P3 ;  /* 0x634000001115a807 */ /* 0x000fc80005800000 */
[----:B------:R-:W-:-:S04]  /*05f0*/  @!P2 LOP3.LUT R22, R21, 0x80000000, R11, 0xf8, !PT ;  /* 0x800000001516a812 */ /* 0x000fc800078ef80b */
[----:B------:R-:W-:Y:S01]  /*0600*/  @!P2 LOP3.LUT R23, R22, 0x100000, RZ, 0xfc, !PT ;  /* 0x001000001617a812 */ /* 0x000fe200078efcff */
[----:B0-----:R-:W-:Y:S01]  /*0610*/  DFMA R12, R18, -R2, 1 ;  /* 0x3ff00000120c742b */ /* 0x001fe20000000802 */
[----:B------:R-:W-:-:S07]  /*0620*/  @!P2 IMAD.MOV.U32 R22, RZ, RZ, RZ ;  /* 0x000000ffff16a224 */ /* 0x000fce00078e00ff */
[----:B------:R-:W-:-:S08]  /*0630*/  DFMA R12, R12, R12, R12 ;  /* 0x0000000c0c0c722b */ /* 0x000fd0000000000c */
[----:B------:R-:W-:Y:S01]  /*0640*/  DFMA R18, R18, R12, R18 ;  /* 0x0000000c1212722b */ /* 0x000fe20000000012 */
[----:B------:R-:W-:Y:S01]  /*0650*/  SEL R13, R17, 0x63400000, !P1 ;  /* 0x63400000110d7807 */ /* 0x000fe20004800000 */
[----:B------:R-:W-:-:S03]  /*0660*/  IMAD.MOV.U32 R12, RZ, RZ, R10 ;  /* 0x000000ffff0c7224 */ /* 0x000fc600078e000a */
[----:B------:R-:W-:-:S03]  /*0670*/  LOP3.LUT R13, R13, 0x800fffff, R11, 0xf8, !PT ;  /* 0x800fffff0d0d7812 */ /* 0x000fc600078ef80b */
[----:B------:R-:W-:-:S03]  /*0680*/  DFMA R20, R18, -R2, 1 ;  /* 0x3ff000001214742b */ /* 0x000fc60000000802 */
[----:B------:R-:W-:-:S05]  /*0690*/  @!P2 DFMA R12, R12, 2, -R22 ;  /* 0x400000000c0ca82b */ /* 0x000fca0000000816 */
[----:B------:R-:W-:-:S05]  /*06a0*/  DFMA R20, R18, R20, R18 ;  /* 0x000000141214722b */ /* 0x000fca0000000012 */
[----:B------:R-:W-:-:S03]  /*06b0*/  @!P2 LOP3.LUT R24, R13, 0x7ff00000, RZ, 0xc0, !PT ;  /* 0x7ff000000d18a812 */ /* 0x000fc600078ec0ff */
[----:B------:R-:W-:Y:S02]  /*06c0*/  DMUL R18, R20, R12 ;  /* 0x0000000c14127228 */ /* 0x000fe40000000000 */
[----:B------:R-:W-:-:S05]  /*06d0*/  VIADD R26, R24, 0xffffffff ;  /* 0xffffffff181a7836 */ /* 0x000fca0000000000 */
[----:B------:R-:W-:Y:S01]  /*06e0*/  ISETP.GT.U32.AND P0, PT, R26, 0x7feffffe, PT ;  /* 0x7feffffe1a00780c */ /* 0x000fe20003f04070 */
[----:B------:R-:W-:Y:S01]  /*06f0*/  VIADD R26, R25, 0xffffffff ;  /* 0xffffffff191a7836 */ /* 0x000fe20000000000 */
[----:B------:R-:W-:-:S04]  /*0700*/  DFMA R22, R18, -R2, R12 ;  /* 0x800000021216722b */ /* 0x000fc8000000000c */
[----:B------:R-:W-:-:S04]  /*0710*/  ISETP.GT.U32.OR P0, PT, R26, 0x7feffffe, P0 ;  /* 0x7feffffe1a00780c */ /* 0x000fc80000704470 */
[----:B------:R-:W-:-:S09]  /*0720*/  DFMA R22, R20, R22, R18 ;  /* 0x000000161416722b */ /* 0x000fd20000000012 */
[----:B------:R-:W-:Y:S05]  /*0730*/  @P0 BRA `(.L_x_14) ;  /* 0x00000000006c0947 */ /* 0x000fea0003800000 */
        /* <DEDUP_REMOVED lines=17> */
[----:B------:R-:W-:Y:S01]  /*0850*/  IMAD.MOV R3, RZ, RZ, -R10 ;  /* 0x000000ffff037224 */ /* 0x000fe200078e0a0a */
[----:B------:R-:W-:Y:S01]  /*0860*/  DMUL.RP R18, R22, R18 ;  /* 0x0000001216127228 */ /* 0x000fe20000008000 */
[----:B------:R-:W-:-:S06]  /*0870*/  IMAD.MOV.U32 R2, RZ, RZ, RZ ;  /* 0x000000ffff027224 */ /* 0x000fcc00078e00ff */
[----:B------:R-:W-:-:S03]  /*0880*/  DFMA R2, R16, -R2, R22 ;  /* 0x800000021002722b */ /* 0x000fc60000000016 */
[----:B------:R-:W-:-:S03]  /*0890*/  LOP3.LUT R9, R19, R9, RZ, 0x3c, !PT ;  /* 0x0000000913097212 */ /* 0x000fc600078e3cff */
[----:B------:R-:W-:-:S04]  /*08a0*/  IADD3 R2, PT, PT, -R10, -0x43300000, RZ ;  /* 0xbcd000000a027810 */ /* 0x000fc80007ffe1ff */
[----:B------:R-:W-:-:S04]  /*08b0*/  FSETP.NEU.AND P0, PT, |R3|, R2, PT ;  /* 0x000000020300720b */ /* 0x000fc80003f0d200 */
[----:B------:R-:W-:Y:S02]  /*08c0*/  FSEL R16, R18, R16, !P0 ;  /* 0x0000001012107208 */ /* 0x000fe40004000000 */
[----:B------:R-:W-:Y:S01]  /*08d0*/  FSEL R17, R9, R17, !P0 ;  /* 0x0000001109117208 */ /* 0x000fe20004000000 */
[----:B------:R-:W-:Y:S06]  /*08e0*/  BRA `(.L_x_15) ;  /* 0x0000000000547947 */ /* 0x000fec0003800000 */
.L_x_14:
        /* <DEDUP_REMOVED lines=16> */
.L_x_17:
[----:B------:R-:W-:Y:S01]  /*09f0*/  LOP3.LUT R17, R9, 0x80000, RZ, 0xfc, !PT ;  /* 0x0008000009117812 */ /* 0x000fe200078efcff */
[----:B------:R-:W-:Y:S01]  /*0a00*/  IMAD.MOV.U32 R16, RZ, RZ, R8 ;  /* 0x000000ffff107224 */ /* 0x000fe200078e0008 */
[----:B------:R-:W-:Y:S06]  /*0a10*/  BRA `(.L_x_15) ;  /* 0x0000000000087947 */ /* 0x000fec0003800000 */
.L_x_16:
[----:B------:R-:W-:Y:S01]  /*0a20*/  LOP3.LUT R17, R11, 0x80000, RZ, 0xfc, !PT ;  /* 0x000800000b117812 */ /* 0x000fe200078efcff */
[----:B------:R-:W-:-:S07]  /*0a30*/  IMAD.MOV.U32 R16, RZ, RZ, R10 ;  /* 0x000000ffff107224 */ /* 0x000fce00078e000a */
.L_x_15:
[----:B------:R-:W-:Y:S05]  /*0a40*/  BSYNC.RECONVERGENT B1 ;  /* 0x0000000000017941 */ /* 0x000fea0003800200 */
.L_x_13:
[----:B------:R-:W-:Y:S02]  /*0a50*/  IMAD.MOV.U32 R2, RZ, RZ, R0 ;  /* 0x000000ffff027224 */ /* 0x000fe400078e0000 */
[----:B------:R-:W-:-:S04]  /*0a60*/  IMAD.MOV.U32 R3, RZ, RZ, 0x0 ;  /* 0x00000000ff037424 */ /* 0x000fc800078e00ff */
[----:B------:R-:W-:Y:S05]  /*0a70*/  RET.REL.NODEC R2 `(_Z16nodiag_normalizePdS_ii) ;  /* 0xfffffff402607950 */ /* 0x000fea0003c3ffff */
.L_x_18:
        /* <DEDUP_REMOVED lines=16> */
.L_x_20:


//--------------------- .nv.shared.reserved.0     --------------------------
	.section	.nv.shared.reserved.0,"aw",@nobits
	.weak		__nv_reservedSMEM_offset_0_alias
	.size		__nv_reservedSMEM_offset_0_alias, 0, 64
	.other		__nv_reservedSMEM_offset_0_alias,@"STO_CUDA_RESERVED_SHARED STV_DEFAULT"
__nv_reservedSMEM_offset_0_alias:
	.zero		0
	.zero		64


//--------------------- .nv.constant0._Z11gaussjordanPdS_ii --------------------------
	.section	.nv.constant0._Z11gaussjordanPdS_ii,"a",@progbits
	.sectionflags	@""
	.align	4
.nv.constant0._Z11gaussjordanPdS_ii:
	.zero		920


//--------------------- .nv.constant0._Z14diag_normalizePdS_ii --------------------------
	.section	.nv.constant0._Z14diag_normalizePdS_ii,"a",@progbits
	.sectionflags	@""
	.align	4
.nv.constant0._Z14diag_normalizePdS_ii:
	.zero		920


//--------------------- .nv.constant0._Z16nodiag_normalizePdS_ii --------------------------
	.section	.nv.constant0._Z16nodiag_normalizePdS_ii,"a",@progbits
	.sectionflags	@""
	.align	4
.nv.constant0._Z16nodiag_normalizePdS_ii:
	.zero		920


//--------------------- SYMBOLS --------------------------

	.type		.nv.reservedSmem.offset0,@object
	.size		.nv.reservedSmem.offset0,0x4
